//
// Generated by NVIDIA NVVM Compiler
//
// Compiler Build ID: CL-36424714
// Cuda compilation tools, release 13.0, V13.0.88
// Based on NVVM 20.0.0
//

.version 9.0
.target sm_100
.address_size 64

	// .globl	batchnorm_kernel

.visible .entry batchnorm_kernel(
	.param .u64 .ptr .align 1 batchnorm_kernel_param_0,
	.param .u64 .ptr .align 1 batchnorm_kernel_param_1,
	.param .u64 .ptr .align 1 batchnorm_kernel_param_2,
	.param .u64 .ptr .align 1 batchnorm_kernel_param_3,
	.param .u64 .ptr .align 1 batchnorm_kernel_param_4,
	.param .u64 .ptr .align 1 batchnorm_kernel_param_5,
	.param .u32 batchnorm_kernel_param_6,
	.param .u32 batchnorm_kernel_param_7,
	.param .u32 batchnorm_kernel_param_8,
	.param .f32 batchnorm_kernel_param_9,
	.param .u8 batchnorm_kernel_param_10
)
{
	.reg .pred 	%p<3>;
	.reg .b16 	%rs<2>;
	.reg .b32 	%r<12>;
	.reg .b32 	%f<18>;
	.reg .b64 	%rd<25>;

	ld.param.u64 	%rd3, [batchnorm_kernel_param_0];
	ld.param.u64 	%rd4, [batchnorm_kernel_param_1];
	ld.param.u64 	%rd5, [batchnorm_kernel_param_2];
	ld.param.u64 	%rd7, [batchnorm_kernel_param_3];
	ld.param.u64 	%rd8, [batchnorm_kernel_param_4];
	ld.param.u64 	%rd6, [batchnorm_kernel_param_5];
	ld.param.u32 	%r5, [batchnorm_kernel_param_6];
	ld.param.u32 	%r3, [batchnorm_kernel_param_7];
	ld.param.u32 	%r4, [batchnorm_kernel_param_8];
	ld.param.f32 	%f7, [batchnorm_kernel_param_9];
	ld.param.s8 	%rs1, [batchnorm_kernel_param_10];
	cvta.to.global.u64 	%rd1, %rd8;
	cvta.to.global.u64 	%rd2, %rd7;
	mov.u32 	%r6, %ctaid.x;
	mov.u32 	%r7, %ntid.x;
	mov.u32 	%r8, %tid.x;
	mad.lo.s32 	%r1, %r6, %r7, %r8;
	mul.lo.s32 	%r9, %r3, %r5;
	mul.lo.s32 	%r10, %r9, %r4;
	setp.ge.s32 	%p1, %r1, %r10;
	@%p1 bra 	$L__BB0_5;
	div.s32 	%r11, %r1, %r4;
	rem.s32 	%r2, %r11, %r3;
	setp.eq.s16 	%p2, %rs1, 0;
	@%p2 bra 	$L__BB0_3;
	mul.wide.s32 	%rd9, %r2, 4;
	add.s64 	%rd10, %rd2, %rd9;
	ld.global.f32 	%f16, [%rd10];
	add.s64 	%rd11, %rd1, %rd9;
	ld.global.f32 	%f17, [%rd11];
	bra.uni 	$L__BB0_4;
$L__BB0_3:
	mul.wide.s32 	%rd12, %r2, 4;
	add.s64 	%rd13, %rd2, %rd12;
	ld.global.f32 	%f16, [%rd13];
	add.s64 	%rd14, %rd1, %rd12;
	ld.global.f32 	%f17, [%rd14];
$L__BB0_4:
	add.f32 	%f8, %f7, %f17;
	rsqrt.approx.f32 	%f9, %f8;
	cvta.to.global.u64 	%rd15, %rd3;
	mul.wide.s32 	%rd16, %r1, 4;
	add.s64 	%rd17, %rd15, %rd16;
	ld.global.f32 	%f10, [%rd17];
	sub.f32 	%f11, %f10, %f16;
	mul.f32 	%f12, %f9, %f11;
	cvta.to.global.u64 	%rd18, %rd4;
	mul.wide.s32 	%rd19, %r2, 4;
	add.s64 	%rd20, %rd18, %rd19;
	ld.global.f32 	%f13, [%rd20];
	cvta.to.global.u64 	%rd21, %rd5;
	add.s64 	%rd22, %rd21, %rd19;
	ld.global.f32 	%f14, [%rd22];
	fma.rn.f32 	%f15, %f13, %f12, %f14;
	cvta.to.global.u64 	%rd23, %rd6;
	add.s64 	%rd24, %rd23, %rd16;
	st.global.f32 	[%rd24], %f15;
$L__BB0_5:
	ret;

}
	// .globl	batchnorm_2d_kernel
.visible .entry batchnorm_2d_kernel(
	.param .u64 .ptr .align 1 batchnorm_2d_kernel_param_0,
	.param .u64 .ptr .align 1 batchnorm_2d_kernel_param_1,
	.param .u64 .ptr .align 1 batchnorm_2d_kernel_param_2,
	.param .u64 .ptr .align 1 batchnorm_2d_kernel_param_3,
	.param .u64 .ptr .align 1 batchnorm_2d_kernel_param_4,
	.param .u64 .ptr .align 1 batchnorm_2d_kernel_param_5,
	.param .u32 batchnorm_2d_kernel_param_6,
	.param .u32 batchnorm_2d_kernel_param_7,
	.param .u32 batchnorm_2d_kernel_param_8,
	.param .u32 batchnorm_2d_kernel_param_9,
	.param .f32 batchnorm_2d_kernel_param_10
)
{
	.reg .pred 	%p<2>;
	.reg .b32 	%r<14>;
	.reg .b32 	%f<12>;
	.reg .b64 	%rd<21>;

	ld.param.u64 	%rd1, [batchnorm_2d_kernel_param_0];
	ld.param.u64 	%rd2, [batchnorm_2d_kernel_param_1];
	ld.param.u64 	%rd3, [batchnorm_2d_kernel_param_2];
	ld.param.u64 	%rd4, [batchnorm_2d_kernel_param_3];
	ld.param.u64 	%rd5, [batchnorm_2d_kernel_param_4];
	ld.param.u64 	%rd6, [batchnorm_2d_kernel_param_5];
	ld.param.u32 	%r4, [batchnorm_2d_kernel_param_6];
	ld.param.u32 	%r3, [batchnorm_2d_kernel_param_7];
	ld.param.u32 	%r5, [batchnorm_2d_kernel_param_8];
	ld.param.u32 	%r6, [batchnorm_2d_kernel_param_9];
	ld.param.f32 	%f1, [batchnorm_2d_kernel_param_10];
	mov.u32 	%r7, %ctaid.x;
	mov.u32 	%r8, %ntid.x;
	mov.u32 	%r9, %tid.x;
	mad.lo.s32 	%r1, %r7, %r8, %r9;
	mul.lo.s32 	%r2, %r6, %r5;
	mul.lo.s32 	%r10, %r3, %r4;
	mul.lo.s32 	%r11, %r10, %r2;
	setp.ge.s32 	%p1, %r1, %r11;
	@%p1 bra 	$L__BB1_2;
	cvta.to.global.u64 	%rd7, %rd4;
	cvta.to.global.u64 	%rd8, %rd5;
	cvta.to.global.u64 	%rd9, %rd1;
	cvta.to.global.u64 	%rd10, %rd2;
	cvta.to.global.u64 	%rd11, %rd3;
	cvta.to.global.u64 	%rd12, %rd6;
	div.s32 	%r12, %r1, %r2;
	rem.s32 	%r13, %r12, %r3;
	mul.wide.s32 	%rd13, %r13, 4;
	add.s64 	%rd14, %rd7, %rd13;
	ld.global.f32 	%f2, [%rd14];
	add.s64 	%rd15, %rd8, %rd13;
	ld.global.f32 	%f3, [%rd15];
	add.f32 	%f4, %f1, %f3;
	rsqrt.approx.f32 	%f5, %f4;
	mul.wide.s32 	%rd16, %r1, 4;
	add.s64 	%rd17, %rd9, %rd16;
	ld.global.f32 	%f6, [%rd17];
	sub.f32 	%f7, %f6, %f2;
	mul.f32 	%f8, %f5, %f7;
	add.s64 	%rd18, %rd10, %rd13;
	ld.global.f32 	%f9, [%rd18];
	add.s64 	%rd19, %rd11, %rd13;
	ld.global.f32 	%f10, [%rd19];
	fma.rn.f32 	%f11, %f9, %f8, %f10;
	add.s64 	%rd20, %rd12, %rd16;
	st.global.f32 	[%rd20], %f11;
$L__BB1_2:
	ret;

}


// ===== COMPILED SASS (sm_100) =====

	.target	sm_100

	.elftype	@"ET_EXEC"


//--------------------- .note.nv.tkinfo           --------------------------
	.section	.note.nv.tkinfo,"",@"SHT_NOTE"
	.sectionflags	@"SHF_NOTE_NV_TKINFO"
	.tkinfo
        /*0018*/ 	.word	0x00000002
        /*0030*/ 	.string	""
        /*0030*/ 	.string	"ptxas"
        /*0030*/ 	.string	"Cuda compilation tools, release 13.0, V13.0.88"
        /*0030*/ 	.string	"Build cuda_13.0.r13.0/compiler.36424714_0"
        /*0030*/ 	.string	"-arch sm_100 -m 64 "



//--------------------- .note.nv.cuinfo           --------------------------
	.section	.note.nv.cuinfo,"",@"SHT_NOTE"
	.sectionflags	@"SHF_NOTE_NV_CUINFO"
        /*0018*/ 	.short	0x0002
        /*001a*/ 	.short	0x0064
        /*001c*/ 	.short	0x0082
	.zero		2


//--------------------- .nv.info                  --------------------------
	.section	.nv.info,"",@"SHT_CUDA_INFO"
	.align	4


	//----- nvinfo : EIATTR_REGCOUNT
	.align		4
        /*0000*/ 	.byte	0x04, 0x2f
        /*0002*/ 	.short	(.L_1 - .L_0)
	.align		4
.L_0:
        /*0004*/ 	.word	index@(batchnorm_kernel)
        /*0008*/ 	.word	0x00000010


	//----- nvinfo : EIATTR_FRAME_SIZE
	.align		4
.L_1:
        /*000c*/ 	.byte	0x04, 0x11
        /*000e*/ 	.short	(.L_3 - .L_2)
	.align		4
.L_2:
        /*0010*/ 	.word	index@(batchnorm_kernel)
        /*0014*/ 	.word	0x00000000


	//----- nvinfo : EIATTR_REGCOUNT
	.align		4
.L_3:
        /*0018*/ 	.byte	0x04, 0x2f
        /*001a*/ 	.short	(.L_5 - .L_4)
	.align		4
.L_4:
        /*001c*/ 	.word	index@(batchnorm_2d_kernel)
        /*0020*/ 	.word	0x00000010


	//----- nvinfo : EIATTR_FRAME_SIZE
	.align		4
.L_5:
        /*0024*/ 	.byte	0x04, 0x11
        /*0026*/ 	.short	(.L_7 - .L_6)
	.align		4
.L_6:
        /*0028*/ 	.word	index@(batchnorm_2d_kernel)
        /*002c*/ 	.word	0x00000000


	//----- nvinfo : EIATTR_MIN_STACK_SIZE
	.align		4
.L_7:
        /*0030*/ 	.byte	0x04, 0x12
        /*0032*/ 	.short	(.L_9 - .L_8)
	.align		4
.L_8:
        /*0034*/ 	.word	index@(batchnorm_2d_kernel)
        /*0038*/ 	.word	0x00000000


	//----- nvinfo : EIATTR_MIN_STACK_SIZE
	.align		4
.L_9:
        /*003c*/ 	.byte	0x04, 0x12
        /*003e*/ 	.short	(.L_11 - .L_10)
	.align		4
.L_10:
        /*0040*/ 	.word	index@(batchnorm_kernel)
        /*0044*/ 	.word	0x00000000
.L_11:


//--------------------- .nv.compat                --------------------------
	.section	.nv.compat,"",@"SHT_CUDA_COMPAT_INFO"
	.align	4
        /*0000*/ 	.byte	0x02, 0x09, 0x00, 0x00, 0x02, 0x02, 0x01, 0x00, 0x02, 0x05, 0x05, 0x00, 0x03, 0x07, 0x01, 0x01
        /*0010*/ 	.byte	0x02, 0x03, 0x00, 0x00, 0x02, 0x06, 0x01, 0x00, 0x04, 0x0b, 0x08, 0x00, 0x01, 0x00, 0x00, 0x00
        /*0020*/ 	.byte	0x00, 0x00, 0x00, 0x00


//--------------------- .nv.info.batchnorm_2d_kernel --------------------------
	.section	.nv.info.batchnorm_2d_kernel,"",@"SHT_CUDA_INFO"
	.sectionflags	@""
	.align	4


	//----- nvinfo : EIATTR_CUDA_API_VERSION
	.align		4
        /*0000*/ 	.byte	0x04, 0x37
        /*0002*/ 	.short	(.L_13 - .L_12)
.L_12:
        /*0004*/ 	.word	0x00000082


	//----- nvinfo : EIATTR_KPARAM_INFO
	.align		4
.L_13:
        /*0008*/ 	.byte	0x04, 0x17
        /*000a*/ 	.short	(.L_15 - .L_14)
.L_14:
        /*000c*/ 	.word	0x00000000
        /*0010*/ 	.short	0x000a
        /*0012*/ 	.short	0x0040
        /*0014*/ 	.byte	0x00, 0xf0, 0x11, 0x00


	//----- nvinfo : EIATTR_KPARAM_INFO
	.align		4
.L_15:
        /*0018*/ 	.byte	0x04, 0x17
        /*001a*/ 	.short	(.L_17 - .L_16)
.L_16:
        /*001c*/ 	.word	0x00000000
        /*0020*/ 	.short	0x0009
        /*0022*/ 	.short	0x003c
        /*0024*/ 	.byte	0x00, 0xf0, 0x11, 0x00


	//----- nvinfo : EIATTR_KPARAM_INFO
	.align		4
.L_17:
        /*0028*/ 	.byte	0x04, 0x17
        /*002a*/ 	.short	(.L_19 - .L_18)
.L_18:
        /*002c*/ 	.word	0x00000000
        /*0030*/ 	.short	0x0008
        /*0032*/ 	.short	0x0038
        /*0034*/ 	.byte	0x00, 0xf0, 0x11, 0x00


	//----- nvinfo : EIATTR_KPARAM_INFO
	.align		4
.L_19:
        /*0038*/ 	.byte	0x04, 0x17
        /*003a*/ 	.short	(.L_21 - .L_20)
.L_20:
        /*003c*/ 	.word	0x00000000
        /*0040*/ 	.short	0x0007
        /*0042*/ 	.short	0x0034
        /*0044*/ 	.byte	0x00, 0xf0, 0x11, 0x00


	//----- nvinfo : EIATTR_KPARAM_INFO
	.align		4
.L_21:
        /*0048*/ 	.byte	0x04, 0x17
        /*004a*/ 	.short	(.L_23 - .L_22)
.L_22:
        /*004c*/ 	.word	0x00000000
        /*0050*/ 	.short	0x0006
        /*0052*/ 	.short	0x0030
        /*0054*/ 	.byte	0x00, 0xf0, 0x11, 0x00


	//----- nvinfo : EIATTR_KPARAM_INFO
	.align		4
.L_23:
        /*0058*/ 	.byte	0x04, 0x17
        /*005a*/ 	.short	(.L_25 - .L_24)
.L_24:
        /*005c*/ 	.word	0x00000000
        /*0060*/ 	.short	0x0005
        /*0062*/ 	.short	0x0028
        /*0064*/ 	.byte	0x00, 0xf5, 0x21, 0x00


	//----- nvinfo : EIATTR_KPARAM_INFO
	.align		4
.L_25:
        /*0068*/ 	.byte	0x04, 0x17
        /*006a*/ 	.short	(.L_27 - .L_26)
.L_26:
        /*006c*/ 	.word	0x00000000
        /*0070*/ 	.short	0x0004
        /*0072*/ 	.short	0x0020
        /*0074*/ 	.byte	0x00, 0xf5, 0x21, 0x00


	//----- nvinfo : EIATTR_KPARAM_INFO
	.align		4
.L_27:
        /*0078*/ 	.byte	0x04, 0x17
        /*007a*/ 	.short	(.L_29 - .L_28)
.L_28:
        /*007c*/ 	.word	0x00000000
        /*0080*/ 	.short	0x0003
        /*0082*/ 	.short	0x0018
        /*0084*/ 	.byte	0x00, 0xf5, 0x21, 0x00


	//----- nvinfo : EIATTR_KPARAM_INFO
	.align		4
.L_29:
        /*0088*/ 	.byte	0x04, 0x17
        /*008a*/ 	.short	(.L_31 - .L_30)
.L_30:
        /*008c*/ 	.word	0x00000000
        /*0090*/ 	.short	0x0002
        /*0092*/ 	.short	0x0010
        /*0094*/ 	.byte	0x00, 0xf5, 0x21, 0x00


	//----- nvinfo : EIATTR_KPARAM_INFO
	.align		4
.L_31:
        /*0098*/ 	.byte	0x04, 0x17
        /*009a*/ 	.short	(.L_33 - .L_32)
.L_32:
        /*009c*/ 	.word	0x00000000
        /*00a0*/ 	.short	0x0001
        /*00a2*/ 	.short	0x0008
        /*00a4*/ 	.byte	0x00, 0xf5, 0x21, 0x00


	//----- nvinfo : EIATTR_KPARAM_INFO
	.align		4
.L_33:
        /*00a8*/ 	.byte	0x04, 0x17
        /*00aa*/ 	.short	(.L_35 - .L_34)
.L_34:
        /*00ac*/ 	.word	0x00000000
        /*00b0*/ 	.short	0x0000
        /*00b2*/ 	.short	0x0000
        /*00b4*/ 	.byte	0x00, 0xf5, 0x21, 0x00


	//----- nvinfo : EIATTR_SPARSE_MMA_MASK
	.align		4
.L_35:
        /*00b8*/ 	.byte	0x03, 0x50
        /*00ba*/ 	.short	0x0000


	//----- nvinfo : EIATTR_MAXREG_COUNT
	.align		4
        /*00bc*/ 	.byte	0x03, 0x1b
        /*00be*/ 	.short	0x00ff


	//----- nvinfo : EIATTR_MERCURY_ISA_VERSION
	.align		4
        /*00c0*/ 	.byte	0x03, 0x5f
        /*00c2*/ 	.short	0x0101


	//----- nvinfo : EIATTR_VRC_CTA_INIT_COUNT
	.align		4
        /*00c4*/ 	.byte	0x02, 0x4a
	.zero		1
	.zero		1


	//----- nvinfo : EIATTR_EXIT_INSTR_OFFSETS
	.align		4
        /*00c8*/ 	.byte	0x04, 0x1c
        /*00ca*/ 	.short	(.L_37 - .L_36)


	//   ....[0]....
.L_36:
        /*00cc*/ 	.word	0x000000b0


	//   ....[1]....
        /*00d0*/ 	.word	0x000005a0


	//----- nvinfo : EIATTR_CBANK_PARAM_SIZE
	.align		4
.L_37:
        /*00d4*/ 	.byte	0x03, 0x19
        /*00d6*/ 	.short	0x0044


	//----- nvinfo : EIATTR_PARAM_CBANK
	.align		4
        /*00d8*/ 	.byte	0x04, 0x0a
        /*00da*/ 	.short	(.L_39 - .L_38)
	.align		4
.L_38:
        /*00dc*/ 	.word	index@(.nv.constant0.batchnorm_2d_kernel)
        /*00e0*/ 	.short	0x0380
        /*00e2*/ 	.short	0x0044


	//----- nvinfo : EIATTR_SW_WAR
	.align		4
.L_39:
        /*00e4*/ 	.byte	0x04, 0x36
        /*00e6*/ 	.short	(.L_41 - .L_40)
.L_40:
        /*00e8*/ 	.word	0x00000008
.L_41:


//--------------------- .nv.info.batchnorm_kernel --------------------------
	.section	.nv.info.batchnorm_kernel,"",@"SHT_CUDA_INFO"
	.sectionflags	@""
	.align	4


	//----- nvinfo : EIATTR_CUDA_API_VERSION
	.align		4
        /*0000*/ 	.byte	0x04, 0x37
        /*0002*/ 	.short	(.L_43 - .L_42)
.L_42:
        /*0004*/ 	.word	0x00000082


	//----- nvinfo : EIATTR_KPARAM_INFO
	.align		4
.L_43:
        /*0008*/ 	.byte	0x04, 0x17
        /*000a*/ 	.short	(.L_45 - .L_44)
.L_44:
        /*000c*/ 	.word	0x00000000
        /*0010*/ 	.short	0x000a
        /*0012*/ 	.short	0x0040
        /*0014*/ 	.byte	0x00, 0xf0, 0x05, 0x00


	//----- nvinfo : EIATTR_KPARAM_INFO
	.align		4
.L_45:
        /*0018*/ 	.byte	0x04, 0x17
        /*001a*/ 	.short	(.L_47 - .L_46)
.L_46:
        /*001c*/ 	.word	0x00000000
        /*0020*/ 	.short	0x0009
        /*0022*/ 	.short	0x003c
        /*0024*/ 	.byte	0x00, 0xf0, 0x11, 0x00


	//----- nvinfo : EIATTR_KPARAM_INFO
	.align		4
.L_47:
        /*0028*/ 	.byte	0x04, 0x17
        /*002a*/ 	.short	(.L_49 - .L_48)
.L_48:
        /*002c*/ 	.word	0x00000000
        /*0030*/ 	.short	0x0008
        /*0032*/ 	.short	0x0038
        /*0034*/ 	.byte	0x00, 0xf0, 0x11, 0x00


	//----- nvinfo : EIATTR_KPARAM_INFO
	.align		4
.L_49:
        /*0038*/ 	.byte	0x04, 0x17
        /*003a*/ 	.short	(.L_51 - .L_50)
.L_50:
        /*003c*/ 	.word	0x00000000
        /*0040*/ 	.short	0x0007
        /*0042*/ 	.short	0x0034
        /*0044*/ 	.byte	0x00, 0xf0, 0x11, 0x00


	//----- nvinfo : EIATTR_KPARAM_INFO
	.align		4
.L_51:
        /*0048*/ 	.byte	0x04, 0x17
        /*004a*/ 	.short	(.L_53 - .L_52)
.L_52:
        /*004c*/ 	.word	0x00000000
        /*0050*/ 	.short	0x0006
        /*0052*/ 	.short	0x0030
        /*0054*/ 	.byte	0x00, 0xf0, 0x11, 0x00


	//----- nvinfo : EIATTR_KPARAM_INFO
	.align		4
.L_53:
        /*0058*/ 	.byte	0x04, 0x17
        /*005a*/ 	.short	(.L_55 - .L_54)
.L_54:
        /*005c*/ 	.word	0x00000000
        /*0060*/ 	.short	0x0005
        /*0062*/ 	.short	0x0028
        /*0064*/ 	.byte	0x00, 0xf5, 0x21, 0x00


	//----- nvinfo : EIATTR_KPARAM_INFO
	.align		4
.L_55:
        /*0068*/ 	.byte	0x04, 0x17
        /*006a*/ 	.short	(.L_57 - .L_56)
.L_56:
        /*006c*/ 	.word	0x00000000
        /*0070*/ 	.short	0x0004
        /*0072*/ 	.short	0x0020
        /*0074*/ 	.byte	0x00, 0xf5, 0x21, 0x00


	//----- nvinfo : EIATTR_KPARAM_INFO
	.align		4
.L_57:
        /*0078*/ 	.byte	0x04, 0x17
        /*007a*/ 	.short	(.L_59 - .L_58)
.L_58:
        /*007c*/ 	.word	0x00000000
        /*0080*/ 	.short	0x0003
        /*0082*/ 	.short	0x0018
        /*0084*/ 	.byte	0x00, 0xf5, 0x21, 0x00


	//----- nvinfo : EIATTR_KPARAM_INFO
	.align		4
.L_59:
        /*0088*/ 	.byte	0x04, 0x17
        /*008a*/ 	.short	(.L_61 - .L_60)
.L_60:
        /*008c*/ 	.word	0x00000000
        /*0090*/ 	.short	0x0002
        /*0092*/ 	.short	0x0010
        /*0094*/ 	.byte	0x00, 0xf5, 0x21, 0x00


	//----- nvinfo : EIATTR_KPARAM_INFO
	.align		4
.L_61:
        /*0098*/ 	.byte	0x04, 0x17
        /*009a*/ 	.short	(.L_63 - .L_62)
.L_62:
        /*009c*/ 	.word	0x00000000
        /*00a0*/ 	.short	0x0001
        /*00a2*/ 	.short	0x0008
        /*00a4*/ 	.byte	0x00, 0xf5, 0x21, 0x00


	//----- nvinfo : EIATTR_KPARAM_INFO
	.align		4
.L_63:
        /*00a8*/ 	.byte	0x04, 0x17
        /*00aa*/ 	.short	(.L_65 - .L_64)
.L_64:
        /*00ac*/ 	.word	0x00000000
        /*00b0*/ 	.short	0x0000
        /*00b2*/ 	.short	0x0000
        /*00b4*/ 	.byte	0x00, 0xf5, 0x21, 0x00


	//----- nvinfo : EIATTR_SPARSE_MMA_MASK
	.align		4
.L_65:
        /*00b8*/ 	.byte	0x03, 0x50
        /*00ba*/ 	.short	0x0000


	//----- nvinfo : EIATTR_MAXREG_COUNT
	.align		4
        /*00bc*/ 	.byte	0x03, 0x1b
        /*00be*/ 	.short	0x00ff


	//----- nvinfo : EIATTR_MERCURY_ISA_VERSION
	.align		4
        /*00c0*/ 	.byte	0x03, 0x5f
        /*00c2*/ 	.short	0x0101


	//----- nvinfo : EIATTR_VRC_CTA_INIT_COUNT
	.align		4
        /*00c4*/ 	.byte	0x02, 0x4a
	.zero		1
	.zero		1


	//----- nvinfo : EIATTR_EXIT_INSTR_OFFSETS
	.align		4
        /*00c8*/ 	.byte	0x04, 0x1c
        /*00ca*/ 	.short	(.L_67 - .L_66)


	//   ....[0]....
.L_66:
        /*00cc*/ 	.word	0x000000a0


	//   ....[1]....
        /*00d0*/ 	.word	0x00000590


	//----- nvinfo : EIATTR_CBANK_PARAM_SIZE
	.align		4
.L_67:
        /*00d4*/ 	.byte	0x03, 0x19
        /*00d6*/ 	.short	0x0041


	//----- nvinfo : EIATTR_PARAM_CBANK
	.align		4
        /*00d8*/ 	.byte	0x04, 0x0a
        /*00da*/ 	.short	(.L_69 - .L_68)
	.align		4
.L_68:
        /*00dc*/ 	.word	index@(.nv.constant0.batchnorm_kernel)
        /*00e0*/ 	.short	0x0380
        /*00e2*/ 	.short	0x0041


	//----- nvinfo : EIATTR_SW_WAR
	.align		4
.L_69:
        /*00e4*/ 	.byte	0x04, 0x36
        /*00e6*/ 	.short	(.L_71 - .L_70)
.L_70:
        /*00e8*/ 	.word	0x00000008
.L_71:


//--------------------- .nv.callgraph             --------------------------
	.section	.nv.callgraph,"",@"SHT_CUDA_CALLGRAPH"
	.align	4
	.sectionentsize	8
	.align		4
        /*0000*/ 	.word	0x00000000
	.align		4
        /*0004*/ 	.word	0xffffffff
	.align		4
        /*0008*/ 	.word	0x00000000
	.align		4
        /*000c*/ 	.word	0xfffffffe
	.align		4
        /*0010*/ 	.word	0x00000000
	.align		4
        /*0014*/ 	.word	0xfffffffd
	.align		4
        /*0018*/ 	.word	0x00000000
	.align		4
        /*001c*/ 	.word	0xfffffffc


//--------------------- .text.batchnorm_2d_kernel --------------------------
	.section	.text.batchnorm_2d_kernel,"ax",@progbits
	.align	128
        .global         batchnorm_2d_kernel
        .type           batchnorm_2d_kernel,@function
        .size           batchnorm_2d_kernel,(.L_x_2 - batchnorm_2d_kernel)
        .other          batchnorm_2d_kernel,@"STO_CUDA_ENTRY STV_DEFAULT"
batchnorm_2d_kernel:
.text.batchnorm_2d_kernel:
[----:B------:R-:W-:Y:S01]  /*0000*/  LDC R1, c[0x0][0x37c] ;  /* 0x0000df00ff017b82 */ /* 0x000fe20000000800 */
[----:B------:R-:W0:Y:S07]  /*0010*/  S2R R7, SR_TID.X ;  /* 0x0000000000077919 */ /* 0x000e2e0000002100 */
[----:B------:R-:W1:Y:S08]  /*0020*/  LDC.64 R4, c[0x0][0x3b8] ;  /* 0x0000ee00ff047b82 */ /* 0x000e700000000a00 */
[----:B------:R-:W2:Y:S08]  /*0030*/  LDC.64 R2, c[0x0][0x3b0] ;  /* 0x0000ec00ff027b82 */ /* 0x000eb00000000a00 */
[----:B------:R-:W0:Y:S08]  /*0040*/  S2UR UR4, SR_CTAID.X ;  /* 0x00000000000479c3 */ /* 0x000e300000002500 */
[----:B------:R-:W0:Y:S01]  /*0050*/  LDC R0, c[0x0][0x360] ;  /* 0x0000d800ff007b82 */ /* 0x000e220000000800 */
[----:B-1----:R-:W-:-:S02]  /*0060*/  IMAD R5, R5, R4, RZ ;  /* 0x0000000405057224 */ /* 0x002fc400078e02ff */
[----:B--2---:R-:W-:Y:S02]  /*0070*/  IMAD R2, R3, R2, RZ ;  /* 0x0000000203027224 */ /* 0x004fe400078e02ff */
[----:B0-----:R-:W-:Y:S02]  /*0080*/  IMAD R0, R0, UR4, R7 ;  /* 0x0000000400007c24 */ /* 0x001fe4000f8e0207 */
[----:B------:R-:W-:-:S05]  /*0090*/  IMAD R7, R5, R2, RZ ;  /* 0x0000000205077224 */ /* 0x000fca00078e02ff */
[----:B------:R-:W-:-:S13]  /*00a0*/  ISETP.GE.AND P0, PT, R0, R7, PT ;  /* 0x000000070000720c */ /* 0x000fda0003f06270 */
[----:B------:R-:W-:Y:S05]  /*00b0*/  @P0 EXIT ;  /* 0x000000000000094d */ /* 0x000fea0003800000 */
[----:B------:R-:W-:Y:S01]  /*00c0*/  IABS R9, R5 ;  /* 0x0000000500097213 */ /* 0x000fe20000000000 */
[----:B------:R-:W0:Y:S01]  /*00d0*/  LDCU.64 UR4, c[0x0][0x358] ;  /* 0x00006b00ff0477ac */ /* 0x000e220008000a00 */
[----:B------:R-:W-:Y:S02]  /*00e0*/  IABS R8, R3 ;  /* 0x0000000300087213 */ /* 0x000fe40000000000 */
[----:B------:R-:W1:Y:S01]  /*00f0*/  I2F.RP R4, R9 ;  /* 0x0000000900047306 */ /* 0x000e620000209400 */
[----:B------:R-:W-:Y:S01]  /*0100*/  IABS R10, R0 ;  /* 0x00000000000a7213 */ /* 0x000fe20000000000 */
[----:B------:R-:W2:Y:S01]  /*0110*/  LDCU UR6, c[0x0][0x3c0] ;  /* 0x00007800ff0677ac */ /* 0x000ea20008000800 */
[----:B------:R-:W-:-:S05]  /*0120*/  IABS R12, R5 ;  /* 0x00000005000c7213 */ /* 0x000fca0000000000 */
[----:B-1----:R-:W1:Y:S02]  /*0130*/  MUFU.RCP R4, R4 ;  /* 0x0000000400047308 */ /* 0x002e640000001000 */
[----:B-1----:R-:W-:-:S06]  /*0140*/  IADD3 R6, PT, PT, R4, 0xffffffe, RZ ;  /* 0x0ffffffe04067810 */ /* 0x002fcc0007ffe0ff */
[----:B------:R1:W3:Y:S02]  /*0150*/  F2I.FTZ.U32.TRUNC.NTZ R7, R6 ;  /* 0x0000000600077305 */ /* 0x0002e4000021f000 */
[----:B-1----:R-:W-:Y:S02]  /*0160*/  IMAD.MOV.U32 R6, RZ, RZ, RZ ;  /* 0x000000ffff067224 */ /* 0x002fe400078e00ff */
[----:B---3--:R-:W-:-:S04]  /*0170*/  IMAD.MOV R2, RZ, RZ, -R7 ;  /* 0x000000ffff027224 */ /* 0x008fc800078e0a07 */
[----:B------:R-:W-:Y:S01]  /*0180*/  IMAD R11, R2, R9, RZ ;  /* 0x00000009020b7224 */ /* 0x000fe200078e02ff */
[----:B------:R-:W-:-:S03]  /*0190*/  MOV R2, R8 ;  /* 0x0000000800027202 */ /* 0x000fc60000000f00 */
[----:B------:R-:W-:Y:S01]  /*01a0*/  IMAD.HI.U32 R7, R7, R11, R6 ;  /* 0x0000000b07077227 */ /* 0x000fe200078e0006 */
[----:B------:R-:W1:Y:S01]  /*01b0*/  I2F.RP R8, R2 ;  /* 0x0000000200087306 */ /* 0x000e620000209400 */
[----:B------:R-:W-:Y:S02]  /*01c0*/  MOV R6, R10 ;  /* 0x0000000a00067202 */ /* 0x000fe40000000f00 */
[----:B------:R-:W-:-:S03]  /*01d0*/  IMAD.MOV R11, RZ, RZ, -R12 ;  /* 0x000000ffff0b7224 */ /* 0x000fc600078e0a0c */
[----:B------:R-:W-:-:S04]  /*01e0*/  IMAD.HI.U32 R4, R7, R6, RZ ;  /* 0x0000000607047227 */ /* 0x000fc800078e00ff */
[----:B------:R-:W-:Y:S02]  /*01f0*/  IMAD R6, R4, R11, R6 ;  /* 0x0000000b04067224 */ /* 0x000fe400078e0206 */
[----:B------:R-:W3:Y:S01]  /*0200*/  LDC.64 R10, c[0x0][0x390] ;  /* 0x0000e400ff0a7b82 */ /* 0x000ee20000000a00 */
[----:B-1----:R-:W1:Y:S02]  /*0210*/  MUFU.RCP R8, R8 ;  /* 0x0000000800087308 */ /* 0x002e640000001000 */
[----:B------:R-:W-:-:S13]  /*0220*/  ISETP.GT.U32.AND P2, PT, R9, R6, PT ;  /* 0x000000060900720c */ /* 0x000fda0003f44070 */
[-C--:B------:R-:W-:Y:S01]  /*0230*/  @!P2 IADD3 R6, PT, PT, R6, -R9.reuse, RZ ;  /* 0x800000090606a210 */ /* 0x080fe20007ffe0ff */
[----:B------:R-:W-:Y:S01]  /*0240*/  @!P2 VIADD R4, R4, 0x1 ;  /* 0x000000010404a836 */ /* 0x000fe20000000000 */
[----:B------:R-:W-:Y:S02]  /*0250*/  ISETP.NE.AND P2, PT, R5, RZ, PT ;  /* 0x000000ff0500720c */ /* 0x000fe40003f45270 */
[----:B-1----:R-:W-:Y:S02]  /*0260*/  IADD3 R7, PT, PT, R8, 0xffffffe, RZ ;  /* 0x0ffffffe08077810 */ /* 0x002fe40007ffe0ff */
[----:B------:R-:W-:Y:S02]  /*0270*/  ISETP.GE.U32.AND P0, PT, R6, R9, PT ;  /* 0x000000090600720c */ /* 0x000fe40003f06070 */
[----:B------:R-:W-:Y:S02]  /*0280*/  LOP3.LUT R6, R0, R5, RZ, 0x3c, !PT ;  /* 0x0000000500067212 */ /* 0x000fe400078e3cff */
[----:B------:R-:W1:Y:S02]  /*0290*/  F2I.FTZ.U32.TRUNC.NTZ R7, R7 ;  /* 0x0000000700077305 */ /* 0x000e64000021f000 */
[----:B------:R-:W-:Y:S01]  /*02a0*/  ISETP.GE.AND P1, PT, R6, RZ, PT ;  /* 0x000000ff0600720c */ /* 0x000fe20003f26270 */
[----:B------:R-:W-:-:S06]  /*02b0*/  HFMA2 R6, -RZ, RZ, 0, 0 ;  /* 0x00000000ff067431 */ /* 0x000fcc00000001ff */
[----:B------:R-:W-:-:S04]  /*02c0*/  @P0 IADD3 R4, PT, PT, R4, 0x1, RZ ;  /* 0x0000000104040810 */ /* 0x000fc80007ffe0ff */
[----:B------:R-:W-:Y:S01]  /*02d0*/  MOV R8, R4 ;  /* 0x0000000400087202 */ /* 0x000fe20000000f00 */
[----:B-1----:R-:W-:-:S03]  /*02e0*/  IMAD.MOV R9, RZ, RZ, -R7 ;  /* 0x000000ffff097224 */ /* 0x002fc600078e0a07 */
[----:B------:R-:W-:Y:S02]  /*02f0*/  @!P1 IADD3 R8, PT, PT, -R8, RZ, RZ ;  /* 0x000000ff08089210 */ /* 0x000fe40007ffe1ff */
[----:B------:R-:W-:Y:S01]  /*0300*/  @!P2 LOP3.LUT R8, RZ, R5, RZ, 0x33, !PT ;  /* 0x00000005ff08a212 */ /* 0x000fe200078e33ff */
[----:B------:R-:W-:-:S03]  /*0310*/  IMAD R5, R9, R2, RZ ;  /* 0x0000000209057224 */ /* 0x000fc600078e02ff */
[----:B------:R-:W-:Y:S01]  /*0320*/  IABS R4, R8 ;  /* 0x0000000800047213 */ /* 0x000fe20000000000 */
[----:B------:R-:W-:Y:S01]  /*0330*/  IMAD.HI.U32 R6, R7, R5, R6 ;  /* 0x0000000507067227 */ /* 0x000fe200078e0006 */
[----:B------:R-:W-:Y:S02]  /*0340*/  ISETP.GE.AND P2, PT, R8, RZ, PT ;  /* 0x000000ff0800720c */ /* 0x000fe40003f46270 */
[----:B------:R-:W1:Y:S01]  /*0350*/  LDC.64 R8, c[0x0][0x388] ;  /* 0x0000e200ff087b82 */ /* 0x000e620000000a00 */
[----:B------:R-:W-:-:S04]  /*0360*/  IMAD.MOV.U32 R7, RZ, RZ, R4 ;  /* 0x000000ffff077224 */ /* 0x000fc800078e0004 */
[----:B------:R-:W-:-:S03]  /*0370*/  IMAD.HI.U32 R6, R6, R7, RZ ;  /* 0x0000000706067227 */ /* 0x000fc600078e00ff */
[----:B------:R-:W4:Y:S02]  /*0380*/  LDC.64 R4, c[0x0][0x3a0] ;  /* 0x0000e800ff047b82 */ /* 0x000f240000000a00 */
[----:B------:R-:W-:-:S05]  /*0390*/  IADD3 R6, PT, PT, -R6, RZ, RZ ;  /* 0x000000ff06067210 */ /* 0x000fca0007ffe1ff */
[----:B------:R-:W-:-:S05]  /*03a0*/  IMAD R7, R2, R6, R7 ;  /* 0x0000000602077224 */ /* 0x000fca00078e0207 */
[----:B------:R-:W-:-:S13]  /*03b0*/  ISETP.GT.U32.AND P0, PT, R2, R7, PT ;  /* 0x000000070200720c */ /* 0x000fda0003f04070 */
[----:B------:R-:W-:Y:S02]  /*03c0*/  @!P0 IADD3 R7, PT, PT, R7, -R2, RZ ;  /* 0x8000000207078210 */ /* 0x000fe40007ffe0ff */
[----:B------:R-:W-:Y:S02]  /*03d0*/  ISETP.NE.AND P0, PT, R3, RZ, PT ;  /* 0x000000ff0300720c */ /* 0x000fe40003f05270 */
[----:B------:R-:W-:-:S13]  /*03e0*/  ISETP.GT.U32.AND P1, PT, R2, R7, PT ;  /* 0x000000070200720c */ /* 0x000fda0003f24070 */
[----:B------:R-:W-:-:S05]  /*03f0*/  @!P1 IMAD.IADD R7, R7, 0x1, -R2 ;  /* 0x0000000107079824 */ /* 0x000fca00078e0a02 */
[----:B------:R-:W-:Y:S02]  /*0400*/  MOV R13, R7 ;  /* 0x00000007000d7202 */ /* 0x000fe40000000f00 */
[----:B------:R-:W5:Y:S02]  /*0410*/  LDC.64 R6, c[0x0][0x380] ;  /* 0x0000e000ff067b82 */ /* 0x000f640000000a00 */
[----:B------:R-:W-:Y:S02]  /*0420*/  @!P2 IADD3 R13, PT, PT, -R13, RZ, RZ ;  /* 0x000000ff0d0da210 */ /* 0x000fe40007ffe1ff */
[----:B------:R-:W-:-:S04]  /*0430*/  @!P0 LOP3.LUT R13, RZ, R3, RZ, 0x33, !PT ;  /* 0x00000003ff0d8212 */ /* 0x000fc800078e33ff */
[----:B------:R-:W2:Y:S01]  /*0440*/  LDC.64 R2, c[0x0][0x398] ;  /* 0x0000e600ff027b82 */ /* 0x000ea20000000a00 */
[----:B----4-:R-:W-:-:S06]  /*0450*/  IMAD.WIDE R4, R13, 0x4, R4 ;  /* 0x000000040d047825 */ /* 0x010fcc00078e0204 */
[----:B0-----:R-:W4:Y:S01]  /*0460*/  LDG.E R4, desc[UR4][R4.64] ;  /* 0x0000000404047981 */ /* 0x001f22000c1e1900 */
[----:B-1----:R-:W-:-:S04]  /*0470*/  IMAD.WIDE R8, R13, 0x4, R8 ;  /* 0x000000040d087825 */ /* 0x002fc800078e0208 */
[----:B-----5:R-:W-:Y:S02]  /*0480*/  IMAD.WIDE R6, R0, 0x4, R6 ;  /* 0x0000000400067825 */ /* 0x020fe400078e0206 */
[----:B------:R-:W5:Y:S02]  /*0490*/  LDG.E R9, desc[UR4][R8.64] ;  /* 0x0000000408097981 */ /* 0x000f64000c1e1900 */
[C---:B---3--:R-:W-:Y:S02]  /*04a0*/  IMAD.WIDE R10, R13.reuse, 0x4, R10 ;  /* 0x000000040d0a7825 */ /* 0x048fe400078e020a */
[----:B------:R-:W3:Y:S02]  /*04b0*/  LDG.E R7, desc[UR4][R6.64] ;  /* 0x0000000406077981 */ /* 0x000ee4000c1e1900 */
[----:B--2---:R-:W-:Y:S02]  /*04c0*/  IMAD.WIDE R2, R13, 0x4, R2 ;  /* 0x000000040d027825 */ /* 0x004fe400078e0202 */
[----:B------:R-:W5:Y:S04]  /*04d0*/  LDG.E R11, desc[UR4][R10.64] ;  /* 0x000000040a0b7981 */ /* 0x000f68000c1e1900 */
[----:B------:R0:W3:Y:S01]  /*04e0*/  LDG.E R2, desc[UR4][R2.64] ;  /* 0x0000000402027981 */ /* 0x0000e2000c1e1900 */
[----:B----4-:R-:W-:-:S02]  /*04f0*/  FADD R12, R4, UR6 ;  /* 0x00000006040c7e21 */ /* 0x010fc40008000000 */
[----:B------:R-:W1:Y:S03]  /*0500*/  LDC.64 R4, c[0x0][0x3a8] ;  /* 0x0000ea00ff047b82 */ /* 0x000e660000000a00 */
[----:B------:R-:W-:-:S13]  /*0510*/  FSETP.GEU.AND P0, PT, |R12|, 1.175494350822287508e-38, PT ;  /* 0x008000000c00780b */ /* 0x000fda0003f0e200 */
[----:B------:R-:W-:-:S04]  /*0520*/  @!P0 FMUL R12, R12, 16777216 ;  /* 0x4b8000000c0c8820 */ /* 0x000fc80000400000 */
[----:B0-----:R-:W0:Y:S01]  /*0530*/  MUFU.RSQ R3, R12 ;  /* 0x0000000c00037308 */ /* 0x001e220000001400 */
[----:B---3--:R-:W-:Y:S01]  /*0540*/  FADD R2, -R2, R7 ;  /* 0x0000000702027221 */ /* 0x008fe20000000100 */
[----:B0-----:R-:W-:-:S04]  /*0550*/  @!P0 FMUL R3, R3, 4096 ;  /* 0x4580000003038820 */ /* 0x001fc80000400000 */
[----:B------:R-:W-:Y:S01]  /*0560*/  FMUL R6, R3, R2 ;  /* 0x0000000203067220 */ /* 0x000fe20000400000 */
[----:B-1----:R-:W-:-:S04]  /*0570*/  IMAD.WIDE R2, R0, 0x4, R4 ;  /* 0x0000000400027825 */ /* 0x002fc800078e0204 */
[----:B-----5:R-:W-:-:S05]  /*0580*/  FFMA R9, R6, R9, R11 ;  /* 0x0000000906097223 */ /* 0x020fca000000000b */
[----:B------:R-:W-:Y:S01]  /*0590*/  STG.E desc[UR4][R2.64], R9 ;  /* 0x0000000902007986 */ /* 0x000fe2000c101904 */
[----:B------:R-:W-:Y:S05]  /*05a0*/  EXIT ;  /* 0x000000000000794d */ /* 0x000fea0003800000 */
.L_x_0:
[----:B------:R-:W-:-:S00]  /*05b0*/  BRA `(.L_x_0) ;  /* 0xfffffffc00fc7947 */ /* 0x000fc0000383ffff */
[----:B------:R-:W-:-:S00]  /*05c0*/  NOP ;  /* 0x0000000000007918 */ /* 0x000fc00000000000 */
        /* <DEDUP_REMOVED lines=11> */
.L_x_2:


//--------------------- .text.batchnorm_kernel    --------------------------
	.section	.text.batchnorm_kernel,"ax",@progbits
	.align	128
        .global         batchnorm_kernel
        .type           batchnorm_kernel,@function
        .size           batchnorm_kernel,(.L_x_3 - batchnorm_kernel)
        .other          batchnorm_kernel,@"STO_CUDA_ENTRY STV_DEFAULT"
batchnorm_kernel:
.text.batchnorm_kernel:
[----:B------:R-:W-:Y:S01]  /*0000*/  LDC R1, c[0x0][0x37c] ;  /* 0x0000df00ff017b82 */ /* 0x000fe20000000800 */
[----:B------:R-:W0:Y:S07]  /*0010*/  S2R R7, SR_TID.X ;  /* 0x0000000000077919 */ /* 0x000e2e0000002100 */
[----:B------:R-:W1:Y:S08]  /*0020*/  LDC.64 R2, c[0x0][0x3b0] ;  /* 0x0000ec00ff027b82 */ /* 0x000e700000000a00 */
[----:B------:R-:W0:Y:S08]  /*0030*/  S2UR UR4, SR_CTAID.X ;  /* 0x00000000000479c3 */ /* 0x000e300000002500 */
[----:B------:R-:W0:Y:S08]  /*0040*/  LDC R0, c[0x0][0x360] ;  /* 0x0000d800ff007b82 */ /* 0x000e300000000800 */
[----:B------:R-:W2:Y:S01]  /*0050*/  LDC R5, c[0x0][0x3b8] ;  /* 0x0000ee00ff057b82 */ /* 0x000ea20000000800 */
[----:B-1----:R-:W-:-:S02]  /*0060*/  IMAD R2, R3, R2, RZ ;  /* 0x0000000203027224 */ /* 0x002fc400078e02ff */
[----:B0-----:R-:W-:Y:S02]  /*0070*/  IMAD R0, R0, UR4, R7 ;  /* 0x0000000400007c24 */ /* 0x001fe4000f8e0207 */
[----:B--2---:R-:W-:-:S05]  /*0080*/  IMAD R7, R2, R5, RZ ;  /* 0x0000000502077224 */ /* 0x004fca00078e02ff */
[----:B------:R-:W-:-:S13]  /*0090*/  ISETP.GE.AND P0, PT, R0, R7, PT ;  /* 0x000000070000720c */ /* 0x000fda0003f06270 */
[----:B------:R-:W-:Y:S05]  /*00a0*/  @P0 EXIT ;  /* 0x000000000000094d */ /* 0x000fea0003800000 */
[----:B------:R-:W-:Y:S01]  /*00b0*/  IABS R9, R5 ;  /* 0x0000000500097213 */ /* 0x000fe20000000000 */
[----:B------:R-:W0:Y:S01]  /*00c0*/  LDCU.64 UR6, c[0x0][0x358] ;  /* 0x00006b00ff0677ac */ /* 0x000e220008000a00 */
[----:B------:R-:W-:Y:S02]  /*00d0*/  IABS R10, R3 ;  /* 0x00000003000a7213 */ /* 0x000fe40000000000 */
[----:B------:R-:W1:Y:S01]  /*00e0*/  I2F.RP R2, R9 ;  /* 0x0000000900027306 */ /* 0x000e620000209400 */
[----:B------:R-:W-:Y:S01]  /*00f0*/  IABS R8, R0 ;  /* 0x0000000000087213 */ /* 0x000fe20000000000 */
[----:B------:R-:W2:Y:S06]  /*0100*/  LDCU.U8 UR4, c[0x0][0x3c0] ;  /* 0x00007800ff0477ac */ /* 0x000eac0008000000 */
[----:B-1----:R-:W1:Y:S02]  /*0110*/  MUFU.RCP R2, R2 ;  /* 0x0000000200027308 */ /* 0x002e640000001000 */
[----:B-1----:R-:W-:-:S06]  /*0120*/  IADD3 R6, PT, PT, R2, 0xffffffe, RZ ;  /* 0x0ffffffe02067810 */ /* 0x002fcc0007ffe0ff */
[----:B------:R1:W3:Y:S02]  /*0130*/  F2I.FTZ.U32.TRUNC.NTZ R7, R6 ;  /* 0x0000000600077305 */ /* 0x0002e4000021f000 */
[----:B-1----:R-:W-:Y:S01]  /*0140*/  HFMA2 R6, -RZ, RZ, 0, 0 ;  /* 0x00000000ff067431 */ /* 0x002fe200000001ff */
[----:B---3--:R-:W-:-:S05]  /*0150*/  IADD3 R4, PT, PT, RZ, -R7, RZ ;  /* 0x80000007ff047210 */ /* 0x008fca0007ffe0ff */
[----:B------:R-:W-:Y:S02]  /*0160*/  IMAD R11, R4, R9, RZ ;  /* 0x00000009040b7224 */ /* 0x000fe400078e02ff */
[----:B------:R-:W-:Y:S02]  /*0170*/  IMAD.MOV.U32 R4, RZ, RZ, R8 ;  /* 0x000000ffff047224 */ /* 0x000fe400078e0008 */
[----:B------:R-:W-:-:S04]  /*0180*/  IMAD.HI.U32 R7, R7, R11, R6 ;  /* 0x0000000b07077227 */ /* 0x000fc800078e0006 */
[----:B------:R-:W-:Y:S02]  /*0190*/  IMAD.MOV.U32 R11, RZ, RZ, R10 ;  /* 0x000000ffff0b7224 */ /* 0x000fe400078e000a */
[----:B------:R-:W-:Y:S02]  /*01a0*/  IMAD.HI.U32 R2, R7, R4, RZ ;  /* 0x0000000407027227 */ /* 0x000fe400078e00ff */
[----:B------:R-:W1:Y:S03]  /*01b0*/  I2F.RP R8, R11 ;  /* 0x0000000b00087306 */ /* 0x000e660000209400 */
[----:B------:R-:W-:-:S05]  /*01c0*/  IADD3 R6, PT, PT, -R2, RZ, RZ ;  /* 0x000000ff02067210 */ /* 0x000fca0007ffe1ff */
[----:B------:R-:W-:-:S05]  /*01d0*/  IMAD R4, R9, R6, R4 ;  /* 0x0000000609047224 */ /* 0x000fca00078e0204 */
[----:B------:R-:W-:Y:S01]  /*01e0*/  ISETP.GT.U32.AND P2, PT, R9, R4, PT ;  /* 0x000000040900720c */ /* 0x000fe20003f44070 */
[----:B-1----:R-:W1:-:S12]  /*01f0*/  MUFU.RCP R8, R8 ;  /* 0x0000000800087308 */ /* 0x002e580000001000 */
[----:B------:R-:W-:Y:S01]  /*0200*/  @!P2 IMAD.IADD R4, R4, 0x1, -R9 ;  /* 0x000000010404a824 */ /* 0x000fe200078e0a09 */
[----:B------:R-:W-:Y:S02]  /*0210*/  @!P2 IADD3 R2, PT, PT, R2, 0x1, RZ ;  /* 0x000000010202a810 */ /* 0x000fe40007ffe0ff */
[----:B------:R-:W-:Y:S02]  /*0220*/  ISETP.NE.AND P2, PT, R5, RZ, PT ;  /* 0x000000ff0500720c */ /* 0x000fe40003f45270 */
[----:B------:R-:W-:Y:S02]  /*0230*/  ISETP.GE.U32.AND P0, PT, R4, R9, PT ;  /* 0x000000090400720c */ /* 0x000fe40003f06070 */
[----:B-1----:R-:W-:Y:S02]  /*0240*/  IADD3 R6, PT, PT, R8, 0xffffffe, RZ ;  /* 0x0ffffffe08067810 */ /* 0x002fe40007ffe0ff */
[----:B------:R-:W-:Y:S01]  /*0250*/  LOP3.LUT R4, R0, R5, RZ, 0x3c, !PT ;  /* 0x0000000500047212 */ /* 0x000fe200078e3cff */
[----:B------:R-:W1:Y:S01]  /*0260*/  LDC.64 R8, c[0x0][0x388] ;  /* 0x0000e200ff087b82 */ /* 0x000e620000000a00 */
[----:B------:R3:W4:Y:S02]  /*0270*/  F2I.FTZ.U32.TRUNC.NTZ R7, R6 ;  /* 0x0000000600077305 */ /* 0x000724000021f000 */
[----:B------:R-:W-:-:S05]  /*0280*/  ISETP.GE.AND P1, PT, R4, RZ, PT ;  /* 0x000000ff0400720c */ /* 0x000fca0003f26270 */
[----:B------:R-:W-:Y:S02]  /*0290*/  @P0 VIADD R2, R2, 0x1 ;  /* 0x0000000102020836 */ /* 0x000fe40000000000 */
[----:B---3--:R-:W-:Y:S01]  /*02a0*/  IMAD.MOV.U32 R6, RZ, RZ, RZ ;  /* 0x000000ffff067224 */ /* 0x008fe200078e00ff */
[----:B----4-:R-:W-:-:S05]  /*02b0*/  IADD3 R4, PT, PT, RZ, -R7, RZ ;  /* 0x80000007ff047210 */ /* 0x010fca0007ffe0ff */
[----:B------:R-:W-:Y:S02]  /*02c0*/  @!P1 IADD3 R2, PT, PT, -R2, RZ, RZ ;  /* 0x000000ff02029210 */ /* 0x000fe40007ffe1ff */
[----:B------:R-:W-:Y:S01]  /*02d0*/  @!P2 LOP3.LUT R2, RZ, R5, RZ, 0x33, !PT ;  /* 0x00000005ff02a212 */ /* 0x000fe200078e33ff */
[----:B------:R-:W-:-:S03]  /*02e0*/  IMAD R5, R4, R11, RZ ;  /* 0x0000000b04057224 */ /* 0x000fc600078e02ff */
[----:B------:R-:W-:Y:S01]  /*02f0*/  IABS R4, R2 ;  /* 0x0000000200047213 */ /* 0x000fe20000000000 */
[----:B------:R-:W-:Y:S01]  /*0300*/  IMAD.HI.U32 R6, R7, R5, R6 ;  /* 0x0000000507067227 */ /* 0x000fe200078e0006 */
[----:B------:R-:W-:-:S05]  /*0310*/  ISETP.GE.AND P2, PT, R2, RZ, PT ;  /* 0x000000ff0200720c */ /* 0x000fca0003f46270 */
[----:B------:R-:W-:-:S05]  /*0320*/  IMAD.HI.U32 R6, R6, R4, RZ ;  /* 0x0000000406067227 */ /* 0x000fca00078e00ff */
[----:B------:R-:W-:-:S05]  /*0330*/  IADD3 R6, PT, PT, -R6, RZ, RZ ;  /* 0x000000ff06067210 */ /* 0x000fca0007ffe1ff */
[C---:B------:R-:W-:Y:S02]  /*0340*/  IMAD R6, R11.reuse, R6, R4 ;  /* 0x000000060b067224 */ /* 0x040fe400078e0204 */
[----:B------:R-:W3:Y:S03]  /*0350*/  LDC.64 R4, c[0x0][0x3a0] ;  /* 0x0000e800ff047b82 */ /* 0x000ee60000000a00 */
[----:B------:R-:W-:-:S13]  /*0360*/  ISETP.GT.U32.AND P0, PT, R11, R6, PT ;  /* 0x000000060b00720c */ /* 0x000fda0003f04070 */
[----:B------:R-:W-:Y:S02]  /*0370*/  @!P0 IADD3 R6, PT, PT, R6, -R11, RZ ;  /* 0x8000000b06068210 */ /* 0x000fe40007ffe0ff */
[----:B------:R-:W-:Y:S02]  /*0380*/  ISETP.NE.AND P0, PT, R3, RZ, PT ;  /* 0x000000ff0300720c */ /* 0x000fe40003f05270 */
[----:B------:R-:W-:-:S13]  /*0390*/  ISETP.GT.U32.AND P1, PT, R11, R6, PT ;  /* 0x000000060b00720c */ /* 0x000fda0003f24070 */
[----:B------:R-:W-:Y:S02]  /*03a0*/  @!P1 IMAD.IADD R6, R6, 0x1, -R11 ;  /* 0x0000000106069824 */ /* 0x000fe400078e0a0b */
[----:B------:R-:W4:Y:S03]  /*03b0*/  LDC.64 R10, c[0x0][0x390] ;  /* 0x0000e400ff0a7b82 */ /* 0x000f260000000a00 */
[----:B------:R-:W-:-:S04]  /*03c0*/  MOV R13, R6 ;  /* 0x00000006000d7202 */ /* 0x000fc80000000f00 */
[----:B------:R-:W-:Y:S01]  /*03d0*/  @!P2 IADD3 R13, PT, PT, -R13, RZ, RZ ;  /* 0x000000ff0d0da210 */ /* 0x000fe20007ffe1ff */
[----:B------:R-:W5:Y:S01]  /*03e0*/  LDC.64 R6, c[0x0][0x380] ;  /* 0x0000e000ff067b82 */ /* 0x000f620000000a00 */
[----:B------:R-:W-:-:S05]  /*03f0*/  @!P0 LOP3.LUT R13, RZ, R3, RZ, 0x33, !PT ;  /* 0x00000003ff0d8212 */ /* 0x000fca00078e33ff */
[C---:B---3--:R-:W-:Y:S02]  /*0400*/  IMAD.WIDE R4, R13.reuse, 0x4, R4 ;  /* 0x000000040d047825 */ /* 0x048fe400078e0204 */
[----:B------:R-:W3:Y:S04]  /*0410*/  LDC.64 R2, c[0x0][0x398] ;  /* 0x0000e600ff027b82 */ /* 0x000ee80000000a00 */
[----:B0-----:R-:W2:Y:S01]  /*0420*/  LDG.E R4, desc[UR6][R4.64] ;  /* 0x0000000604047981 */ /* 0x001ea2000c1e1900 */
[----:B-1----:R-:W-:-:S04]  /*0430*/  IMAD.WIDE R8, R13, 0x4, R8 ;  /* 0x000000040d087825 */ /* 0x002fc800078e0208 */
[----:B-----5:R-:W-:Y:S02]  /*0440*/  IMAD.WIDE R6, R0, 0x4, R6 ;  /* 0x0000000400067825 */ /* 0x020fe400078e0206 */
[----:B------:R-:W5:Y:S02]  /*0450*/  LDG.E R9, desc[UR6][R8.64] ;  /* 0x0000000608097981 */ /* 0x000f64000c1e1900 */
[C---:B----4-:R-:W-:Y:S02]  /*0460*/  IMAD.WIDE R10, R13.reuse, 0x4, R10 ;  /* 0x000000040d0a7825 */ /* 0x050fe400078e020a */
[----:B------:R-:W4:Y:S02]  /*0470*/  LDG.E R7, desc[UR6][R6.64] ;  /* 0x0000000606077981 */ /* 0x000f24000c1e1900 */
[----:B---3--:R-:W-:Y:S02]  /*0480*/  IMAD.WIDE R2, R13, 0x4, R2 ;  /* 0x000000040d027825 */ /* 0x008fe400078e0202 */
[----:B------:R-:W5:Y:S04]  /*0490*/  LDG.E R11, desc[UR6][R10.64] ;  /* 0x000000060a0b7981 */ /* 0x000f68000c1e1900 */
[----:B------:R0:W4:Y:S01]  /*04a0*/  LDG.E R12, desc[UR6][R2.64] ;  /* 0x00000006020c7981 */ /* 0x000122000c1e1900 */
[----:B--2---:R-:W-:-:S06]  /*04b0*/  UPRMT UR4, UR4, 0x8880, URZ ;  /* 0x0000888004047896 */ /* 0x004fcc00080000ff */
[----:B------:R-:W-:Y:S01]  /*04c0*/  ISETP.NE.AND P0, PT, RZ, UR4, PT ;  /* 0x00000004ff007c0c */ /* 0x000fe2000bf05270 */
[----:B0-----:R-:W0:Y:S04]  /*04d0*/  LDC.64 R2, c[0x0][0x3a8] ;  /* 0x0000ea00ff027b82 */ /* 0x001e280000000a00 */
[----:B------:R-:W1:Y:S01]  /*04e0*/  LDCU UR4, c[0x0][0x3bc] ;  /* 0x00007780ff0477ac */ /* 0x000e620008000800 */
[----:B0-----:R-:W-:-:S04]  /*04f0*/  IMAD.WIDE R2, R0, 0x4, R2 ;  /* 0x0000000400027825 */ /* 0x001fc800078e0202 */
[----:B-1----:R-:W-:-:S05]  /*0500*/  FADD R4, R4, UR4 ;  /* 0x0000000404047e21 */ /* 0x002fca0008000000 */
[----:B------:R-:W-:-:S13]  /*0510*/  FSETP.GEU.AND P1, PT, |R4|, 1.175494350822287508e-38, PT ;  /* 0x008000000400780b */ /* 0x000fda0003f2e200 */
[----:B------:R-:W-:-:S04]  /*0520*/  @!P1 FMUL R4, R4, 16777216 ;  /* 0x4b80000004049820 */ /* 0x000fc80000400000 */
[----:B------:R-:W0:Y:S01]  /*0530*/  MUFU.RSQ R5, R4 ;  /* 0x0000000400057308 */ /* 0x000e220000001400 */
[----:B----4-:R-:W-:Y:S01]  /*0540*/  FADD R12, R7, -R12 ;  /* 0x8000000c070c7221 */ /* 0x010fe20000000000 */
[----:B0-----:R-:W-:-:S04]  /*0550*/  @!P1 FMUL R5, R5, 4096 ;  /* 0x4580000005059820 */ /* 0x001fc80000400000 */
[----:B------:R-:W-:-:S04]  /*0560*/  FMUL R12, R5, R12 ;  /* 0x0000000c050c7220 */ /* 0x000fc80000400000 */
[----:B-----5:R-:W-:-:S05]  /*0570*/  FFMA R9, R12, R9, R11 ;  /* 0x000000090c097223 */ /* 0x020fca000000000b */
[----:B------:R-:W-:Y:S01]  /*0580*/  STG.E desc[UR6][R2.64], R9 ;  /* 0x0000000902007986 */ /* 0x000fe2000c101906 */
[----:B------:R-:W-:Y:S05]  /*0590*/  EXIT ;  /* 0x000000000000794d */ /* 0x000fea0003800000 */
.L_x_1:
        /* <DEDUP_REMOVED lines=14> */
.L_x_3:


//--------------------- .nv.shared.reserved.0     --------------------------
	.section	.nv.shared.reserved.0,"aw",@nobits
	.weak		__nv_reservedSMEM_offset_0_alias
	.size		__nv_reservedSMEM_offset_0_alias, 0, 64
	.other		__nv_reservedSMEM_offset_0_alias,@"STO_CUDA_RESERVED_SHARED STV_DEFAULT"
__nv_reservedSMEM_offset_0_alias:
	.zero		0
	.zero		64


//--------------------- .nv.constant0.batchnorm_2d_kernel --------------------------
	.section	.nv.constant0.batchnorm_2d_kernel,"a",@progbits
	.sectionflags	@""
	.align	4
.nv.constant0.batchnorm_2d_kernel:
	.zero		964


//--------------------- .nv.constant0.batchnorm_kernel --------------------------
	.section	.nv.constant0.batchnorm_kernel,"a",@progbits
	.sectionflags	@""
	.align	4
.nv.constant0.batchnorm_kernel:
	.zero		961


//--------------------- SYMBOLS --------------------------

	.type		.nv.reservedSmem.offset0,@object
	.size		.nv.reservedSmem.offset0,0x4
